	.headerflags	@"EF_CUDA_TEXMODE_UNIFIED EF_CUDA_64BIT_ADDRESS EF_CUDA_SM89 EF_CUDA_VIRTUAL_SM(EF_CUDA_SM89)"
	.elftype	@"ET_EXEC"


//--------------------- .nv.info                  --------------------------
	.section	.nv.info,"",@"SHT_CUDA_INFO"
	.align	4


	//----- nvinfo : EIATTR_REGCOUNT
	.align		4
        /*0000*/ 	.byte	0x04, 0x2f
        /*0002*/ 	.short	(.L_1 - .L_0)
	.align		4
.L_0:
        /*0004*/ 	.word	index@(triton_poi_fused_add_neg_16)
        /*0008*/ 	.word	0x0000000e


	//----- nvinfo : EIATTR_FRAME_SIZE
	.align		4
.L_1:
        /*000c*/ 	.byte	0x04, 0x11
        /*000e*/ 	.short	(.L_3 - .L_2)
	.align		4
.L_2:
        /*0010*/ 	.word	index@(triton_poi_fused_add_neg_16)
        /*0014*/ 	.word	0x00000000


	//----- nvinfo : EIATTR_MIN_STACK_SIZE
	.align		4
.L_3:
        /*0018*/ 	.byte	0x04, 0x12
        /*001a*/ 	.short	(.L_5 - .L_4)
	.align		4
.L_4:
        /*001c*/ 	.word	index@(triton_poi_fused_add_neg_16)
        /*0020*/ 	.word	0x00000000
.L_5:


//--------------------- .nv.info.triton_poi_fused_add_neg_16 --------------------------
	.section	.nv.info.triton_poi_fused_add_neg_16,"",@"SHT_CUDA_INFO"
	.sectionflags	@""
	.align	4


	//----- nvinfo : EIATTR_CUDA_API_VERSION
	.align		4
        /*0000*/ 	.byte	0x04, 0x37
        /*0002*/ 	.short	(.L_7 - .L_6)
.L_6:
        /*0004*/ 	.word	0x00000080


	//----- nvinfo : EIATTR_PARAM_CBANK
	.align		4
.L_7:
        /*0008*/ 	.byte	0x04, 0x0a
        /*000a*/ 	.short	(.L_9 - .L_8)
	.align		4
.L_8:
        /*000c*/ 	.word	index@(.nv.constant0.triton_poi_fused_add_neg_16)
        /*0010*/ 	.short	0x0160
        /*0012*/ 	.short	0x0030


	//----- nvinfo : EIATTR_CBANK_PARAM_SIZE
	.align		4
.L_9:
        /*0014*/ 	.byte	0x03, 0x19
        /*0016*/ 	.short	0x0030


	//----- nvinfo : EIATTR_KPARAM_INFO
	.align		4
        /*0018*/ 	.byte	0x04, 0x17
        /*001a*/ 	.short	(.L_11 - .L_10)
.L_10:
        /*001c*/ 	.word	0x00000000
        /*0020*/ 	.short	0x0005
        /*0022*/ 	.short	0x0028
        /*0024*/ 	.byte	0x00, 0xf4, 0x21, 0x00


	//----- nvinfo : EIATTR_KPARAM_INFO
	.align		4
.L_11:
        /*0028*/ 	.byte	0x04, 0x17
        /*002a*/ 	.short	(.L_13 - .L_12)
.L_12:
        /*002c*/ 	.word	0x00000000
        /*0030*/ 	.short	0x0004
        /*0032*/ 	.short	0x0020
        /*0034*/ 	.byte	0x00, 0xf0, 0x11, 0x00


	//----- nvinfo : EIATTR_KPARAM_INFO
	.align		4
.L_13:
        /*0038*/ 	.byte	0x04, 0x17
        /*003a*/ 	.short	(.L_15 - .L_14)
.L_14:
        /*003c*/ 	.word	0x00000000
        /*0040*/ 	.short	0x0003
        /*0042*/ 	.short	0x0018
        /*0044*/ 	.byte	0x00, 0xf4, 0x21, 0x00


	//----- nvinfo : EIATTR_KPARAM_INFO
	.align		4
.L_15:
        /*0048*/ 	.byte	0x04, 0x17
        /*004a*/ 	.short	(.L_17 - .L_16)
.L_16:
        /*004c*/ 	.word	0x00000000
        /*0050*/ 	.short	0x0002
        /*0052*/ 	.short	0x0010
        /*0054*/ 	.byte	0x00, 0xf4, 0x21, 0x00


	//----- nvinfo : EIATTR_KPARAM_INFO
	.align		4
.L_17:
        /*0058*/ 	.byte	0x04, 0x17
        /*005a*/ 	.short	(.L_19 - .L_18)
.L_18:
        /*005c*/ 	.word	0x00000000
        /*0060*/ 	.short	0x0001
        /*0062*/ 	.short	0x0008
        /*0064*/ 	.byte	0x00, 0xf4, 0x21, 0x00


	//----- nvinfo : EIATTR_KPARAM_INFO
	.align		4
.L_19:
        /*0068*/ 	.byte	0x04, 0x17
        /*006a*/ 	.short	(.L_21 - .L_20)
.L_20:
        /*006c*/ 	.word	0x00000000
        /*0070*/ 	.short	0x0000
        /*0072*/ 	.short	0x0000
        /*0074*/ 	.byte	0x00, 0xf4, 0x21, 0x00


	//----- nvinfo : EIATTR_MAXREG_COUNT
	.align		4
.L_21:
        /*0078*/ 	.byte	0x03, 0x1b
        /*007a*/ 	.short	0x00ff


	//----- nvinfo : EIATTR_EXIT_INSTR_OFFSETS
	.align		4
        /*007c*/ 	.byte	0x04, 0x1c
        /*007e*/ 	.short	(.L_23 - .L_22)


	//   ....[0]....
.L_22:
        /*0080*/ 	.word	0x00000120


	//----- nvinfo : EIATTR_REQNTID
	.align		4
.L_23:
        /*0084*/ 	.byte	0x04, 0x10
        /*0086*/ 	.short	(.L_25 - .L_24)
.L_24:
        /*0088*/ 	.word	0x00000080
        /*008c*/ 	.word	0x00000001
        /*0090*/ 	.word	0x00000001
.L_25:


//--------------------- .nv.callgraph             --------------------------
	.section	.nv.callgraph,"",@"SHT_CUDA_CALLGRAPH"
	.align	4
	.sectionentsize	8
	.align		4
        /*0000*/ 	.word	0x00000000
	.align		4
        /*0004*/ 	.word	0xffffffff
	.align		4
        /*0008*/ 	.word	0x00000000
	.align		4
        /*000c*/ 	.word	0xfffffffe
	.align		4
        /*0010*/ 	.word	0x00000000
	.align		4
        /*0014*/ 	.word	0xfffffffd
	.align		4
        /*0018*/ 	.word	0x00000000
	.align		4
        /*001c*/ 	.word	0xfffffffc


//--------------------- .nv.rel.action            --------------------------
	.section	.nv.rel.action,"",@"SHT_CUDA_RELOCINFO"
	.align	8
	.sectionentsize	8
        /*0000*/ 	.byte	0x73, 0x00, 0x00, 0x00, 0x00, 0x00, 0x00, 0x00, 0x00, 0x00, 0x00, 0x11, 0x25, 0x00, 0x05, 0x36


//--------------------- .nv.constant0.triton_poi_fused_add_neg_16 --------------------------
	.section	.nv.constant0.triton_poi_fused_add_neg_16,"a",@progbits
	.sectionflags	@""
	.align	4
.nv.constant0.triton_poi_fused_add_neg_16:
	.zero		400


//--------------------- .text.triton_poi_fused_add_neg_16 --------------------------
	.section	.text.triton_poi_fused_add_neg_16,"ax",@progbits
	.sectioninfo	@"SHI_REGISTERS=14"
	.align	128
        .global         triton_poi_fused_add_neg_16
        .type           triton_poi_fused_add_neg_16,@function
        .size           triton_poi_fused_add_neg_16,(.L_x_1 - triton_poi_fused_add_neg_16)
        .other          triton_poi_fused_add_neg_16,@"STO_CUDA_ENTRY STV_DEFAULT"
triton_poi_fused_add_neg_16:
.text.triton_poi_fused_add_neg_16:
[----:B------:R-:W-:Y:S02]  /*0000*/  MOV R1, c[0x0][0x28] ;  /* 0x00000a0000017a02 */ /* 0x000fe40000000f00 */
[----:B------:R-:W0:Y:S01]  /*0010*/  S2R R0, SR_TID.X ;  /* 0x0000000000007919 */ /* 0x000e220000002100 */
[----:B------:R-:W-:Y:S01]  /*0020*/  MOV R11, 0x4 ;  /* 0x00000004000b7802 */ /* 0x000fe20000000f00 */
[----:B------:R-:W-:Y:S02]  /*0030*/  ULDC.64 UR4, c[0x0][0x118] ;  /* 0x0000460000047ab9 */ /* 0x000fe40000000a00 */
[----:B------:R-:W1:Y:S01]  /*0040*/  S2R R3, SR_CTAID.X ;  /* 0x0000000000037919 */ /* 0x000e620000002500 */
[----:B0-----:R-:W-:-:S04]  /*0050*/  LOP3.LUT R0, R0, 0x7f, RZ, 0xc0, !PT ;  /* 0x0000007f00007812 */ /* 0x001fc800078ec0ff */
[----:B-1----:R-:W-:-:S05]  /*0060*/  LEA R0, R3, R0, 0x7 ;  /* 0x0000000003007211 */ /* 0x002fca00078e38ff */
[----:B------:R-:W-:-:S04]  /*0070*/  IMAD.WIDE R2, R0, R11, c[0x0][0x160] ;  /* 0x0000580000027625 */ /* 0x000fc800078e020b */
[CC--:B------:R-:W-:Y:S02]  /*0080*/  IMAD.WIDE R4, R0.reuse, R11.reuse, c[0x0][0x168] ;  /* 0x00005a0000047625 */ /* 0x0c0fe400078e020b */
[----:B------:R-:W2:Y:S02]  /*0090*/  LDG.E R2, [R2.64] ;  /* 0x0000000402027981 */ /* 0x000ea4000c1e1900 */
[----:B------:R-:W-:Y:S02]  /*00a0*/  IMAD.WIDE R6, R0, R11, c[0x0][0x170] ;  /* 0x00005c0000067625 */ /* 0x000fe400078e020b */
[----:B------:R-:W2:Y:S04]  /*00b0*/  LDG.E R5, [R4.64] ;  /* 0x0000000404057981 */ /* 0x000ea8000c1e1900 */
[----:B------:R-:W3:Y:S01]  /*00c0*/  LDG.E R6, [R6.64] ;  /* 0x0000000406067981 */ /* 0x000ee2000c1e1900 */
[----:B--2---:R-:W-:-:S04]  /*00d0*/  FADD R9, R2, R5 ;  /* 0x0000000502097221 */ /* 0x004fc80000000000 */
[----:B---3--:R-:W-:Y:S01]  /*00e0*/  FADD R10, R6, R9 ;  /* 0x00000009060a7221 */ /* 0x008fe20000000000 */
[----:B------:R-:W-:-:S03]  /*00f0*/  IMAD.WIDE R8, R0, R11, c[0x0][0x178] ;  /* 0x00005e0000087625 */ /* 0x000fc600078e020b */
[----:B------:R-:W-:-:S05]  /*0100*/  FADD R11, RZ, -R10 ;  /* 0x8000000aff0b7221 */ /* 0x000fca0000000000 */
[----:B------:R-:W-:Y:S01]  /*0110*/  STG.E [R8.64], R11 ;  /* 0x0000000b08007986 */ /* 0x000fe2000c101904 */
[----:B------:R-:W-:Y:S05]  /*0120*/  EXIT ;  /* 0x000000000000794d */ /* 0x000fea0003800000 */
.L_x_0:
[----:B------:R-:W-:-:S00]  /*0130*/  BRA `(.L_x_0) ;  /* 0xfffffff000007947 */ /* 0x000fc0000383ffff */
[----:B------:R-:W-:-:S00]  /*0140*/  NOP ;  /* 0x0000000000007918 */ /* 0x000fc00000000000 */
        /* <DEDUP_REMOVED lines=11> */
.L_x_1:
